//
// Generated by NVIDIA NVVM Compiler
//
// Compiler Build ID: CL-36424714
// Cuda compilation tools, release 13.0, V13.0.88
// Based on NVVM 20.0.0
//

.version 9.0
.target sm_100
.address_size 64

	// .globl	_Z9schedulerv
.const .align 4 .u32 c_n_sms;
.global .align 8 .u64 envs;

.visible .entry _Z9schedulerv()
{


	ret;

}


// ===== COMPILED SASS (sm_100) =====

	.target	sm_100

	.elftype	@"ET_EXEC"


//--------------------- .note.nv.tkinfo           --------------------------
	.section	.note.nv.tkinfo,"",@"SHT_NOTE"
	.sectionflags	@"SHF_NOTE_NV_TKINFO"
	.tkinfo
        /*0018*/ 	.word	0x00000002
        /*0030*/ 	.string	""
        /*0030*/ 	.string	"ptxas"
        /*0030*/ 	.string	"Cuda compilation tools, release 13.0, V13.0.88"
        /*0030*/ 	.string	"Build cuda_13.0.r13.0/compiler.36424714_0"
        /*0030*/ 	.string	"-arch sm_100 -m 64 "



//--------------------- .note.nv.cuinfo           --------------------------
	.section	.note.nv.cuinfo,"",@"SHT_NOTE"
	.sectionflags	@"SHF_NOTE_NV_CUINFO"
        /*0018*/ 	.short	0x0002
        /*001a*/ 	.short	0x0064
        /*001c*/ 	.short	0x0082
	.zero		2


//--------------------- .nv.info                  --------------------------
	.section	.nv.info,"",@"SHT_CUDA_INFO"
	.align	4


	//----- nvinfo : EIATTR_REGCOUNT
	.align		4
        /*0000*/ 	.byte	0x04, 0x2f
        /*0002*/ 	.short	(.L_3 - .L_2)
	.align		4
.L_2:
        /*0004*/ 	.word	index@(_Z9schedulerv)
        /*0008*/ 	.word	0x00000004


	//----- nvinfo : EIATTR_FRAME_SIZE
	.align		4
.L_3:
        /*000c*/ 	.byte	0x04, 0x11
        /*000e*/ 	.short	(.L_5 - .L_4)
	.align		4
.L_4:
        /*0010*/ 	.word	index@(_Z9schedulerv)
        /*0014*/ 	.word	0x00000000


	//----- nvinfo : EIATTR_MIN_STACK_SIZE
	.align		4
.L_5:
        /*0018*/ 	.byte	0x04, 0x12
        /*001a*/ 	.short	(.L_7 - .L_6)
	.align		4
.L_6:
        /*001c*/ 	.word	index@(_Z9schedulerv)
        /*0020*/ 	.word	0x00000000
.L_7:


//--------------------- .nv.compat                --------------------------
	.section	.nv.compat,"",@"SHT_CUDA_COMPAT_INFO"
	.align	4
        /*0000*/ 	.byte	0x02, 0x09, 0x00, 0x00, 0x02, 0x02, 0x01, 0x00, 0x02, 0x05, 0x05, 0x00, 0x03, 0x07, 0x01, 0x01
        /*0010*/ 	.byte	0x02, 0x03, 0x00, 0x00, 0x02, 0x06, 0x01, 0x00, 0x04, 0x0b, 0x08, 0x00, 0x09, 0x00, 0x00, 0x00
        /*0020*/ 	.byte	0x00, 0x00, 0x00, 0x00


//--------------------- .nv.info._Z9schedulerv    --------------------------
	.section	.nv.info._Z9schedulerv,"",@"SHT_CUDA_INFO"
	.sectionflags	@""
	.align	4


	//----- nvinfo : EIATTR_CUDA_API_VERSION
	.align		4
        /*0000*/ 	.byte	0x04, 0x37
        /*0002*/ 	.short	(.L_9 - .L_8)
.L_8:
        /*0004*/ 	.word	0x00000082


	//----- nvinfo : EIATTR_SPARSE_MMA_MASK
	.align		4
.L_9:
        /*0008*/ 	.byte	0x03, 0x50
        /*000a*/ 	.short	0x0000


	//----- nvinfo : EIATTR_MAXREG_COUNT
	.align		4
        /*000c*/ 	.byte	0x03, 0x1b
        /*000e*/ 	.short	0x00ff


	//----- nvinfo : EIATTR_MERCURY_ISA_VERSION
	.align		4
        /*0010*/ 	.byte	0x03, 0x5f
        /*0012*/ 	.short	0x0101


	//----- nvinfo : EIATTR_VRC_CTA_INIT_COUNT
	.align		4
        /*0014*/ 	.byte	0x02, 0x4a
	.zero		1
	.zero		1


	//----- nvinfo : EIATTR_EXIT_INSTR_OFFSETS
	.align		4
        /*0018*/ 	.byte	0x04, 0x1c
        /*001a*/ 	.short	(.L_11 - .L_10)


	//   ....[0]....
.L_10:
        /*001c*/ 	.word	0x00000010


	//----- nvinfo : EIATTR_SW_WAR
	.align		4
.L_11:
        /*0020*/ 	.byte	0x04, 0x36
        /*0022*/ 	.short	(.L_13 - .L_12)
.L_12:
        /*0024*/ 	.word	0x00000008
.L_13:


//--------------------- .nv.callgraph             --------------------------
	.section	.nv.callgraph,"",@"SHT_CUDA_CALLGRAPH"
	.align	4
	.sectionentsize	8
	.align		4
        /*0000*/ 	.word	0x00000000
	.align		4
        /*0004*/ 	.word	0xffffffff
	.align		4
        /*0008*/ 	.word	0x00000000
	.align		4
        /*000c*/ 	.word	0xfffffffe
	.align		4
        /*0010*/ 	.word	0x00000000
	.align		4
        /*0014*/ 	.word	0xfffffffd
	.align		4
        /*0018*/ 	.word	0x00000000
	.align		4
        /*001c*/ 	.word	0xfffffffc


//--------------------- .nv.constant3             --------------------------
	.section	.nv.constant3,"a",@progbits
	.align	4
.nv.constant3:
	.type		c_n_sms,@object
	.size		c_n_sms,(.L_0 - c_n_sms)
c_n_sms:
	.zero		4
.L_0:


//--------------------- .nv.constant4             --------------------------
	.section	.nv.constant4,"a",@progbits
	.align	8
	.align		8
.nv.constant4:
        /*0000*/ 	.dword	envs


//--------------------- .text._Z9schedulerv       --------------------------
	.section	.text._Z9schedulerv,"ax",@progbits
	.align	128
        .global         _Z9schedulerv
        .type           _Z9schedulerv,@function
        .size           _Z9schedulerv,(.L_x_1 - _Z9schedulerv)
        .other          _Z9schedulerv,@"STO_CUDA_ENTRY STV_DEFAULT"
_Z9schedulerv:
.text._Z9schedulerv:
[----:B------:R-:W-:Y:S01]  /*0000*/  LDC R1, c[0x0][0x37c] ;  /* 0x0000df00ff017b82 */ /* 0x000fe20000000800 */
[----:B------:R-:W-:Y:S05]  /*0010*/  EXIT ;  /* 0x000000000000794d */ /* 0x000fea0003800000 */
.L_x_0:
[----:B------:R-:W-:-:S00]  /*0020*/  BRA `(.L_x_0) ;  /* 0xfffffffc00fc7947 */ /* 0x000fc0000383ffff */
[----:B------:R-:W-:-:S00]  /*0030*/  NOP ;  /* 0x0000000000007918 */ /* 0x000fc00000000000 */
        /* <DEDUP_REMOVED lines=12> */
.L_x_1:


//--------------------- .nv.shared.reserved.0     --------------------------
	.section	.nv.shared.reserved.0,"aw",@nobits
	.weak		__nv_reservedSMEM_offset_0_alias
	.size		__nv_reservedSMEM_offset_0_alias, 0, 64
	.other		__nv_reservedSMEM_offset_0_alias,@"STO_CUDA_RESERVED_SHARED STV_DEFAULT"
__nv_reservedSMEM_offset_0_alias:
	.zero		0
	.zero		64


//--------------------- .nv.global                --------------------------
	.section	.nv.global,"aw",@nobits
	.align	8
.nv.global:
	.type		envs,@object
	.size		envs,(.L_1 - envs)
envs:
	.zero		8
.L_1:


//--------------------- .nv.constant0._Z9schedulerv --------------------------
	.section	.nv.constant0._Z9schedulerv,"a",@progbits
	.sectionflags	@""
	.align	4
.nv.constant0._Z9schedulerv:
	.zero		896


//--------------------- SYMBOLS --------------------------

	.type		.nv.reservedSmem.offset0,@object
	.size		.nv.reservedSmem.offset0,0x4
